//
// Generated by NVIDIA NVVM Compiler
//
// Compiler Build ID: CL-36424714
// Cuda compilation tools, release 13.0, V13.0.88
// Based on NVVM 20.0.0
//

.version 9.0
.target sm_100
.address_size 64

	// .globl	_Z13dotProductGPUPfS_S_S_i
// _ZZ13dotProductGPUPfS_S_S_iE4c_sh has been demoted

.visible .entry _Z13dotProductGPUPfS_S_S_i(
	.param .u64 .ptr .align 1 _Z13dotProductGPUPfS_S_S_i_param_0,
	.param .u64 .ptr .align 1 _Z13dotProductGPUPfS_S_S_i_param_1,
	.param .u64 .ptr .align 1 _Z13dotProductGPUPfS_S_S_i_param_2,
	.param .u64 .ptr .align 1 _Z13dotProductGPUPfS_S_S_i_param_3,
	.param .u32 _Z13dotProductGPUPfS_S_S_i_param_4
)
{
	.reg .pred 	%p<5>;
	.reg .b32 	%r<14>;
	.reg .b32 	%f<9>;
	.reg .b64 	%rd<14>;
	// demoted variable
	.shared .align 4 .b8 _ZZ13dotProductGPUPfS_S_S_iE4c_sh[4096];
	ld.param.u64 	%rd3, [_Z13dotProductGPUPfS_S_S_i_param_0];
	ld.param.u64 	%rd4, [_Z13dotProductGPUPfS_S_S_i_param_1];
	ld.param.u64 	%rd1, [_Z13dotProductGPUPfS_S_S_i_param_2];
	ld.param.u64 	%rd2, [_Z13dotProductGPUPfS_S_S_i_param_3];
	cvta.to.global.u64 	%rd5, %rd4;
	cvta.to.global.u64 	%rd6, %rd3;
	mov.u32 	%r1, %tid.x;
	mov.u32 	%r13, %ntid.x;
	mov.u32 	%r7, %ctaid.x;
	mul.lo.s32 	%r3, %r13, %r7;
	add.s32 	%r8, %r3, %r1;
	mul.wide.s32 	%rd7, %r8, 4;
	add.s64 	%rd8, %rd6, %rd7;
	ld.global.f32 	%f2, [%rd8];
	add.s64 	%rd9, %rd5, %rd7;
	ld.global.f32 	%f3, [%rd9];
	mul.f32 	%f4, %f2, %f3;
	shl.b32 	%r9, %r1, 2;
	mov.u32 	%r10, _ZZ13dotProductGPUPfS_S_S_iE4c_sh;
	add.s32 	%r4, %r10, %r9;
	st.shared.f32 	[%r4], %f4;
	bar.sync 	0;
	setp.lt.u32 	%p1, %r13, 2;
	@%p1 bra 	$L__BB0_4;
$L__BB0_1:
	shr.u32 	%r6, %r13, 1;
	setp.ge.u32 	%p2, %r1, %r6;
	@%p2 bra 	$L__BB0_3;
	ld.shared.f32 	%f5, [%r4];
	shl.b32 	%r11, %r6, 2;
	add.s32 	%r12, %r4, %r11;
	ld.shared.f32 	%f6, [%r12];
	add.f32 	%f7, %f5, %f6;
	st.shared.f32 	[%r4], %f7;
$L__BB0_3:
	bar.sync 	0;
	setp.gt.u32 	%p3, %r13, 3;
	mov.u32 	%r13, %r6;
	@%p3 bra 	$L__BB0_1;
$L__BB0_4:
	ld.shared.f32 	%f1, [_ZZ13dotProductGPUPfS_S_S_iE4c_sh];
	cvta.to.global.u64 	%rd10, %rd1;
	mul.wide.u32 	%rd11, %r3, 4;
	add.s64 	%rd12, %rd10, %rd11;
	st.global.f32 	[%rd12], %f1;
	setp.ne.s32 	%p4, %r1, 0;
	@%p4 bra 	$L__BB0_6;
	cvta.to.global.u64 	%rd13, %rd2;
	atom.global.add.f32 	%f8, [%rd13], %f1;
$L__BB0_6:
	ret;

}


// ===== COMPILED SASS (sm_100) =====

	.target	sm_100

	.elftype	@"ET_EXEC"


//--------------------- .note.nv.tkinfo           --------------------------
	.section	.note.nv.tkinfo,"",@"SHT_NOTE"
	.sectionflags	@"SHF_NOTE_NV_TKINFO"
	.tkinfo
        /*0018*/ 	.word	0x00000002
        /*0030*/ 	.string	""
        /*0030*/ 	.string	"ptxas"
        /*0030*/ 	.string	"Cuda compilation tools, release 13.0, V13.0.88"
        /*0030*/ 	.string	"Build cuda_13.0.r13.0/compiler.36424714_0"
        /*0030*/ 	.string	"-arch sm_100 -m 64 "



//--------------------- .note.nv.cuinfo           --------------------------
	.section	.note.nv.cuinfo,"",@"SHT_NOTE"
	.sectionflags	@"SHF_NOTE_NV_CUINFO"
        /*0018*/ 	.short	0x0002
        /*001a*/ 	.short	0x0064
        /*001c*/ 	.short	0x0082
	.zero		2


//--------------------- .nv.info                  --------------------------
	.section	.nv.info,"",@"SHT_CUDA_INFO"
	.align	4


	//----- nvinfo : EIATTR_REGCOUNT
	.align		4
        /*0000*/ 	.byte	0x04, 0x2f
        /*0002*/ 	.short	(.L_1 - .L_0)
	.align		4
.L_0:
        /*0004*/ 	.word	index@(_Z13dotProductGPUPfS_S_S_i)
        /*0008*/ 	.word	0x0000000c


	//----- nvinfo : EIATTR_FRAME_SIZE
	.align		4
.L_1:
        /*000c*/ 	.byte	0x04, 0x11
        /*000e*/ 	.short	(.L_3 - .L_2)
	.align		4
.L_2:
        /*0010*/ 	.word	index@(_Z13dotProductGPUPfS_S_S_i)
        /*0014*/ 	.word	0x00000000


	//----- nvinfo : EIATTR_MIN_STACK_SIZE
	.align		4
.L_3:
        /*0018*/ 	.byte	0x04, 0x12
        /*001a*/ 	.short	(.L_5 - .L_4)
	.align		4
.L_4:
        /*001c*/ 	.word	index@(_Z13dotProductGPUPfS_S_S_i)
        /*0020*/ 	.word	0x00000000
.L_5:


//--------------------- .nv.compat                --------------------------
	.section	.nv.compat,"",@"SHT_CUDA_COMPAT_INFO"
	.align	4
        /*0000*/ 	.byte	0x02, 0x09, 0x00, 0x00, 0x02, 0x02, 0x01, 0x00, 0x02, 0x05, 0x05, 0x00, 0x03, 0x07, 0x01, 0x01
        /*0010*/ 	.byte	0x02, 0x03, 0x00, 0x00, 0x02, 0x06, 0x01, 0x00, 0x04, 0x0b, 0x08, 0x00, 0x09, 0x00, 0x00, 0x00
        /*0020*/ 	.byte	0x00, 0x00, 0x00, 0x00


//--------------------- .nv.info._Z13dotProductGPUPfS_S_S_i --------------------------
	.section	.nv.info._Z13dotProductGPUPfS_S_S_i,"",@"SHT_CUDA_INFO"
	.sectionflags	@""
	.align	4


	//----- nvinfo : EIATTR_CUDA_API_VERSION
	.align		4
        /*0000*/ 	.byte	0x04, 0x37
        /*0002*/ 	.short	(.L_7 - .L_6)
.L_6:
        /*0004*/ 	.word	0x00000082


	//----- nvinfo : EIATTR_KPARAM_INFO
	.align		4
.L_7:
        /*0008*/ 	.byte	0x04, 0x17
        /*000a*/ 	.short	(.L_9 - .L_8)
.L_8:
        /*000c*/ 	.word	0x00000000
        /*0010*/ 	.short	0x0004
        /*0012*/ 	.short	0x0020
        /*0014*/ 	.byte	0x00, 0xf0, 0x11, 0x00


	//----- nvinfo : EIATTR_KPARAM_INFO
	.align		4
.L_9:
        /*0018*/ 	.byte	0x04, 0x17
        /*001a*/ 	.short	(.L_11 - .L_10)
.L_10:
        /*001c*/ 	.word	0x00000000
        /*0020*/ 	.short	0x0003
        /*0022*/ 	.short	0x0018
        /*0024*/ 	.byte	0x00, 0xf5, 0x21, 0x00


	//----- nvinfo : EIATTR_KPARAM_INFO
	.align		4
.L_11:
        /*0028*/ 	.byte	0x04, 0x17
        /*002a*/ 	.short	(.L_13 - .L_12)
.L_12:
        /*002c*/ 	.word	0x00000000
        /*0030*/ 	.short	0x0002
        /*0032*/ 	.short	0x0010
        /*0034*/ 	.byte	0x00, 0xf5, 0x21, 0x00


	//----- nvinfo : EIATTR_KPARAM_INFO
	.align		4
.L_13:
        /*0038*/ 	.byte	0x04, 0x17
        /*003a*/ 	.short	(.L_15 - .L_14)
.L_14:
        /*003c*/ 	.word	0x00000000
        /*0040*/ 	.short	0x0001
        /*0042*/ 	.short	0x0008
        /*0044*/ 	.byte	0x00, 0xf5, 0x21, 0x00


	//----- nvinfo : EIATTR_KPARAM_INFO
	.align		4
.L_15:
        /*0048*/ 	.byte	0x04, 0x17
        /*004a*/ 	.short	(.L_17 - .L_16)
.L_16:
        /*004c*/ 	.word	0x00000000
        /*0050*/ 	.short	0x0000
        /*0052*/ 	.short	0x0000
        /*0054*/ 	.byte	0x00, 0xf5, 0x21, 0x00


	//----- nvinfo : EIATTR_SPARSE_MMA_MASK
	.align		4
.L_17:
        /*0058*/ 	.byte	0x03, 0x50
        /*005a*/ 	.short	0x0000


	//----- nvinfo : EIATTR_MAXREG_COUNT
	.align		4
        /*005c*/ 	.byte	0x03, 0x1b
        /*005e*/ 	.short	0x00ff


	//----- nvinfo : EIATTR_NUM_BARRIERS
	.align		4
        /*0060*/ 	.byte	0x02, 0x4c
        /*0062*/ 	.byte	0x01
	.zero		1


	//----- nvinfo : EIATTR_MERCURY_ISA_VERSION
	.align		4
        /*0064*/ 	.byte	0x03, 0x5f
        /*0066*/ 	.short	0x0101


	//----- nvinfo : EIATTR_VRC_CTA_INIT_COUNT
	.align		4
        /*0068*/ 	.byte	0x02, 0x4a
	.zero		1
	.zero		1


	//----- nvinfo : EIATTR_EXIT_INSTR_OFFSETS
	.align		4
        /*006c*/ 	.byte	0x04, 0x1c
        /*006e*/ 	.short	(.L_19 - .L_18)


	//   ....[0]....
.L_18:
        /*0070*/ 	.word	0x000002a0


	//   ....[1]....
        /*0074*/ 	.word	0x000002d0


	//----- nvinfo : EIATTR_CBANK_PARAM_SIZE
	.align		4
.L_19:
        /*0078*/ 	.byte	0x03, 0x19
        /*007a*/ 	.short	0x0024


	//----- nvinfo : EIATTR_PARAM_CBANK
	.align		4
        /*007c*/ 	.byte	0x04, 0x0a
        /*007e*/ 	.short	(.L_21 - .L_20)
	.align		4
.L_20:
        /*0080*/ 	.word	index@(.nv.constant0._Z13dotProductGPUPfS_S_S_i)
        /*0084*/ 	.short	0x0380
        /*0086*/ 	.short	0x0024


	//----- nvinfo : EIATTR_SW_WAR
	.align		4
.L_21:
        /*0088*/ 	.byte	0x04, 0x36
        /*008a*/ 	.short	(.L_23 - .L_22)
.L_22:
        /*008c*/ 	.word	0x00000008
.L_23:


//--------------------- .nv.callgraph             --------------------------
	.section	.nv.callgraph,"",@"SHT_CUDA_CALLGRAPH"
	.align	4
	.sectionentsize	8
	.align		4
        /*0000*/ 	.word	0x00000000
	.align		4
        /*0004*/ 	.word	0xffffffff
	.align		4
        /*0008*/ 	.word	0x00000000
	.align		4
        /*000c*/ 	.word	0xfffffffe
	.align		4
        /*0010*/ 	.word	0x00000000
	.align		4
        /*0014*/ 	.word	0xfffffffd
	.align		4
        /*0018*/ 	.word	0x00000000
	.align		4
        /*001c*/ 	.word	0xfffffffc


//--------------------- .text._Z13dotProductGPUPfS_S_S_i --------------------------
	.section	.text._Z13dotProductGPUPfS_S_S_i,"ax",@progbits
	.align	128
        .global         _Z13dotProductGPUPfS_S_S_i
        .type           _Z13dotProductGPUPfS_S_S_i,@function
        .size           _Z13dotProductGPUPfS_S_S_i,(.L_x_3 - _Z13dotProductGPUPfS_S_S_i)
        .other          _Z13dotProductGPUPfS_S_S_i,@"STO_CUDA_ENTRY STV_DEFAULT"
_Z13dotProductGPUPfS_S_S_i:
.text._Z13dotProductGPUPfS_S_S_i:
[----:B------:R-:W-:Y:S01]  /*0000*/  LDC R1, c[0x0][0x37c] ;  /* 0x0000df00ff017b82 */ /* 0x000fe20000000800 */
[----:B------:R-:W0:Y:S01]  /*0010*/  S2R R7, SR_CTAID.X ;  /* 0x0000000000077919 */ /* 0x000e220000002500 */
[----:B------:R-:W0:Y:S06]  /*0020*/  LDCU UR8, c[0x0][0x360] ;  /* 0x00006c00ff0877ac */ /* 0x000e2c0008000800 */
[----:B------:R-:W1:Y:S01]  /*0030*/  LDC.64 R2, c[0x0][0x380] ;  /* 0x0000e000ff027b82 */ /* 0x000e620000000a00 */
[----:B------:R-:W2:Y:S01]  /*0040*/  S2R R6, SR_TID.X ;  /* 0x0000000000067919 */ /* 0x000ea20000002100 */
[----:B------:R-:W3:Y:S06]  /*0050*/  LDCU.64 UR6, c[0x0][0x358] ;  /* 0x00006b00ff0677ac */ /* 0x000eec0008000a00 */
[----:B------:R-:W4:Y:S01]  /*0060*/  LDC.64 R4, c[0x0][0x388] ;  /* 0x0000e200ff047b82 */ /* 0x000f220000000a00 */
[----:B0-----:R-:W-:-:S05]  /*0070*/  IMAD R7, R7, UR8, RZ ;  /* 0x0000000807077c24 */ /* 0x001fca000f8e02ff */
[----:B--2---:R-:W-:-:S05]  /*0080*/  IADD3 R9, PT, PT, R7, R6, RZ ;  /* 0x0000000607097210 */ /* 0x004fca0007ffe0ff */
[----:B-1----:R-:W-:-:S04]  /*0090*/  IMAD.WIDE R2, R9, 0x4, R2 ;  /* 0x0000000409027825 */ /* 0x002fc800078e0202 */
[----:B----4-:R-:W-:Y:S02]  /*00a0*/  IMAD.WIDE R4, R9, 0x4, R4 ;  /* 0x0000000409047825 */ /* 0x010fe400078e0204 */
[----:B---3--:R-:W2:Y:S04]  /*00b0*/  LDG.E R2, desc[UR6][R2.64] ;  /* 0x0000000602027981 */ /* 0x008ea8000c1e1900 */
[----:B------:R-:W2:Y:S01]  /*00c0*/  LDG.E R5, desc[UR6][R4.64] ;  /* 0x0000000604057981 */ /* 0x000ea2000c1e1900 */
[----:B------:R-:W0:Y:S01]  /*00d0*/  S2UR UR5, SR_CgaCtaId ;  /* 0x00000000000579c3 */ /* 0x000e220000008800 */
[----:B------:R-:W-:Y:S01]  /*00e0*/  UMOV UR4, 0x400 ;  /* 0x0000040000047882 */ /* 0x000fe20000000000 */
[----:B------:R-:W-:Y:S02]  /*00f0*/  UISETP.GE.U32.AND UP0, UPT, UR8, 0x2, UPT ;  /* 0x000000020800788c */ /* 0x000fe4000bf06070 */
[----:B0-----:R-:W-:-:S06]  /*0100*/  ULEA UR4, UR5, UR4, 0x18 ;  /* 0x0000000405047291 */ /* 0x001fcc000f8ec0ff */
[----:B------:R-:W-:Y:S01]  /*0110*/  LEA R9, R6, UR4, 0x2 ;  /* 0x0000000406097c11 */ /* 0x000fe2000f8e10ff */
[----:B--2---:R-:W-:-:S05]  /*0120*/  FMUL R0, R2, R5 ;  /* 0x0000000502007220 */ /* 0x004fca0000400000 */
[----:B------:R0:W-:Y:S01]  /*0130*/  STS [R9], R0 ;  /* 0x0000000009007388 */ /* 0x0001e20000000800 */
[----:B------:R-:W-:Y:S06]  /*0140*/  BAR.SYNC.DEFER_BLOCKING 0x0 ;  /* 0x0000000000007b1d */ /* 0x000fec0000010000 */
[----:B------:R-:W-:Y:S05]  /*0150*/  BRA.U !UP0, `(.L_x_0) ;  /* 0x0000000108307547 */ /* 0x000fea000b800000 */
[----:B0-----:R-:W-:-:S07]  /*0160*/  MOV R0, UR8 ;  /* 0x0000000800007c02 */ /* 0x001fce0008000f00 */
.L_x_1:
[----:B------:R-:W-:-:S04]  /*0170*/  SHF.R.U32.HI R4, RZ, 0x1, R0 ;  /* 0x00000001ff047819 */ /* 0x000fc80000011600 */
[----:B------:R-:W-:-:S13]  /*0180*/  ISETP.GE.U32.AND P0, PT, R6, R4, PT ;  /* 0x000000040600720c */ /* 0x000fda0003f06070 */
[----:B------:R-:W-:Y:S01]  /*0190*/  @!P0 LEA R3, R4, R9, 0x2 ;  /* 0x0000000904038211 */ /* 0x000fe200078e10ff */
[----:B------:R-:W-:Y:S05]  /*01a0*/  @!P0 LDS R2, [R9] ;  /* 0x0000000009028984 */ /* 0x000fea0000000800 */
[----:B------:R-:W0:Y:S02]  /*01b0*/  @!P0 LDS R3, [R3] ;  /* 0x0000000003038984 */ /* 0x000e240000000800 */
[----:B0-----:R-:W-:-:S05]  /*01c0*/  @!P0 FADD R2, R2, R3 ;  /* 0x0000000302028221 */ /* 0x001fca0000000000 */
[----:B------:R1:W-:Y:S01]  /*01d0*/  @!P0 STS [R9], R2 ;  /* 0x0000000209008388 */ /* 0x0003e20000000800 */
[----:B------:R-:W-:Y:S01]  /*01e0*/  BAR.SYNC.DEFER_BLOCKING 0x0 ;  /* 0x0000000000007b1d */ /* 0x000fe20000010000 */
[----:B------:R-:W-:Y:S02]  /*01f0*/  ISETP.GT.U32.AND P0, PT, R0, 0x3, PT ;  /* 0x000000030000780c */ /* 0x000fe40003f04070 */
[----:B------:R-:W-:-:S11]  /*0200*/  MOV R0, R4 ;  /* 0x0000000400007202 */ /* 0x000fd60000000f00 */
[----:B-1----:R-:W-:Y:S05]  /*0210*/  @P0 BRA `(.L_x_1) ;  /* 0xfffffffc00d40947 */ /* 0x002fea000383ffff */
.L_x_0:
[----:B------:R-:W1:Y:S01]  /*0220*/  S2UR UR5, SR_CgaCtaId ;  /* 0x00000000000579c3 */ /* 0x000e620000008800 */
[----:B------:R-:W-:Y:S01]  /*0230*/  UMOV UR4, 0x400 ;  /* 0x0000040000047882 */ /* 0x000fe20000000000 */
[----:B------:R-:W-:-:S06]  /*0240*/  ISETP.NE.AND P0, PT, R6, RZ, PT ;  /* 0x000000ff0600720c */ /* 0x000fcc0003f05270 */
[----:B------:R-:W2:Y:S01]  /*0250*/  LDC.64 R2, c[0x0][0x390] ;  /* 0x0000e400ff027b82 */ /* 0x000ea20000000a00 */
[----:B-1----:R-:W-:Y:S01]  /*0260*/  ULEA UR4, UR5, UR4, 0x18 ;  /* 0x0000000405047291 */ /* 0x002fe2000f8ec0ff */
[----:B--2---:R-:W-:-:S08]  /*0270*/  IMAD.WIDE.U32 R2, R7, 0x4, R2 ;  /* 0x0000000407027825 */ /* 0x004fd000078e0002 */
[----:B------:R-:W1:Y:S04]  /*0280*/  LDS R5, [UR4] ;  /* 0x00000004ff057984 */ /* 0x000e680008000800 */
[----:B-1----:R1:W-:Y:S01]  /*0290*/  STG.E desc[UR6][R2.64], R5 ;  /* 0x0000000502007986 */ /* 0x0023e2000c101906 */
[----:B------:R-:W-:Y:S05]  /*02a0*/  @P0 EXIT ;  /* 0x000000000000094d */ /* 0x000fea0003800000 */
[----:B-1----:R-:W1:Y:S02]  /*02b0*/  LDC.64 R2, c[0x0][0x398] ;  /* 0x0000e600ff027b82 */ /* 0x002e640000000a00 */
[----:B-1----:R-:W-:Y:S01]  /*02c0*/  REDG.E.ADD.F32.FTZ.RN.STRONG.GPU desc[UR6][R2.64], R5 ;  /* 0x00000005020079a6 */ /* 0x002fe2000c12f306 */
[----:B------:R-:W-:Y:S05]  /*02d0*/  EXIT ;  /* 0x000000000000794d */ /* 0x000fea0003800000 */
.L_x_2:
[----:B------:R-:W-:-:S00]  /*02e0*/  BRA `(.L_x_2) ;  /* 0xfffffffc00fc7947 */ /* 0x000fc0000383ffff */
[----:B------:R-:W-:-:S00]  /*02f0*/  NOP ;  /* 0x0000000000007918 */ /* 0x000fc00000000000 */
        /* <DEDUP_REMOVED lines=8> */
.L_x_3:


//--------------------- .nv.shared._Z13dotProductGPUPfS_S_S_i --------------------------
	.section	.nv.shared._Z13dotProductGPUPfS_S_S_i,"aw",@nobits
	.sectionflags	@""
	.align	4
.nv.shared._Z13dotProductGPUPfS_S_S_i:
	.zero		5120


//--------------------- .nv.shared.reserved.0     --------------------------
	.section	.nv.shared.reserved.0,"aw",@nobits
	.weak		__nv_reservedSMEM_offset_0_alias
	.size		__nv_reservedSMEM_offset_0_alias, 0, 64
	.other		__nv_reservedSMEM_offset_0_alias,@"STO_CUDA_RESERVED_SHARED STV_DEFAULT"
__nv_reservedSMEM_offset_0_alias:
	.zero		0
	.zero		64


//--------------------- .nv.constant0._Z13dotProductGPUPfS_S_S_i --------------------------
	.section	.nv.constant0._Z13dotProductGPUPfS_S_S_i,"a",@progbits
	.sectionflags	@""
	.align	4
.nv.constant0._Z13dotProductGPUPfS_S_S_i:
	.zero		932


//--------------------- SYMBOLS --------------------------

	.type		.nv.reservedSmem.offset0,@object
	.size		.nv.reservedSmem.offset0,0x4
	.type		.nv.reservedSmem.cap,@object
	.size		.nv.reservedSmem.cap,0x4
